//
// Generated by NVIDIA NVVM Compiler
//
// Compiler Build ID: CL-36424714
// Cuda compilation tools, release 13.0, V13.0.88
// Based on NVVM 20.0.0
//

.version 9.0
.target sm_100
.address_size 64

	// .globl	_Z3bmmPfS_S_

.visible .entry _Z3bmmPfS_S_(
	.param .u64 .ptr .align 1 _Z3bmmPfS_S__param_0,
	.param .u64 .ptr .align 1 _Z3bmmPfS_S__param_1,
	.param .u64 .ptr .align 1 _Z3bmmPfS_S__param_2
)
{
	.reg .pred 	%p<7>;
	.reg .b32 	%r<34>;
	.reg .b32 	%f<52>;
	.reg .b64 	%rd<53>;

	mov.u32 	%r11, %ctaid.z;
	mov.u32 	%r12, %ctaid.x;
	mov.u32 	%r13, %ntid.x;
	mov.u32 	%r14, %tid.x;
	mad.lo.s32 	%r1, %r12, %r13, %r14;
	mov.u32 	%r2, %ctaid.y;
	mov.u32 	%r3, %ntid.y;
	mov.u32 	%r4, %tid.y;
	mad.lo.s32 	%r5, %r2, %r3, %r4;
	setp.ne.s32 	%p1, %r11, 0;
	setp.gt.s32 	%p2, %r1, 511;
	or.pred  	%p3, %p1, %p2;
	setp.gt.u32 	%p4, %r5, 511;
	or.pred  	%p5, %p4, %p3;
	@%p5 bra 	$L__BB0_4;
	ld.param.u64 	%rd50, [_Z3bmmPfS_S__param_1];
	ld.param.u64 	%rd49, [_Z3bmmPfS_S__param_0];
	shl.b32 	%r6, %r1, 9;
	add.s32 	%r16, %r5, 2560;
	mul.wide.u32 	%rd1, %r16, 4;
	add.s32 	%r17, %r5, 3072;
	mul.wide.u32 	%rd2, %r17, 4;
	add.s32 	%r18, %r5, 3584;
	mul.wide.u32 	%rd3, %r18, 4;
	add.s32 	%r19, %r5, 4096;
	mul.wide.u32 	%rd4, %r19, 4;
	add.s32 	%r20, %r5, 4608;
	mul.wide.u32 	%rd5, %r20, 4;
	add.s32 	%r21, %r5, 5120;
	mul.wide.u32 	%rd6, %r21, 4;
	add.s32 	%r22, %r5, 5632;
	mul.wide.u32 	%rd7, %r22, 4;
	add.s32 	%r23, %r5, 6144;
	mul.wide.u32 	%rd8, %r23, 4;
	mul.wide.u32 	%rd17, %r3, %r2;
	cvt.u64.u32 	%rd18, %r4;
	add.s64 	%rd19, %rd17, %rd18;
	shl.b64 	%rd9, %rd19, 2;
	cvta.to.global.u64 	%rd20, %rd49;
	add.s64 	%rd10, %rd20, 32;
	cvta.to.global.u64 	%rd52, %rd50;
	mov.f32 	%f51, 0f00000000;
	mov.b32 	%r33, 0;
	mov.u32 	%r32, %r6;
$L__BB0_2:
	mul.wide.s32 	%rd21, %r32, 4;
	add.s64 	%rd22, %rd10, %rd21;
	ld.global.f32 	%f4, [%rd22+-32];
	add.s64 	%rd23, %rd52, %rd9;
	ld.global.f32 	%f5, [%rd23];
	fma.rn.f32 	%f6, %f4, %f5, %f51;
	ld.global.f32 	%f7, [%rd22+-28];
	add.s32 	%r24, %r5, 512;
	mul.wide.u32 	%rd24, %r24, 4;
	add.s64 	%rd25, %rd52, %rd24;
	ld.global.f32 	%f8, [%rd25];
	fma.rn.f32 	%f9, %f7, %f8, %f6;
	ld.global.f32 	%f10, [%rd22+-24];
	add.s32 	%r25, %r5, 1024;
	mul.wide.u32 	%rd26, %r25, 4;
	add.s64 	%rd27, %rd52, %rd26;
	ld.global.f32 	%f11, [%rd27];
	fma.rn.f32 	%f12, %f10, %f11, %f9;
	ld.global.f32 	%f13, [%rd22+-20];
	add.s32 	%r26, %r5, 1536;
	mul.wide.u32 	%rd28, %r26, 4;
	add.s64 	%rd29, %rd52, %rd28;
	ld.global.f32 	%f14, [%rd29];
	fma.rn.f32 	%f15, %f13, %f14, %f12;
	ld.global.f32 	%f16, [%rd22+-16];
	add.s32 	%r27, %r5, 2048;
	mul.wide.u32 	%rd30, %r27, 4;
	add.s64 	%rd31, %rd52, %rd30;
	ld.global.f32 	%f17, [%rd31];
	fma.rn.f32 	%f18, %f16, %f17, %f15;
	ld.global.f32 	%f19, [%rd22+-12];
	add.s64 	%rd32, %rd52, %rd1;
	ld.global.f32 	%f20, [%rd32];
	fma.rn.f32 	%f21, %f19, %f20, %f18;
	ld.global.f32 	%f22, [%rd22+-8];
	add.s64 	%rd33, %rd52, %rd2;
	ld.global.f32 	%f23, [%rd33];
	fma.rn.f32 	%f24, %f22, %f23, %f21;
	ld.global.f32 	%f25, [%rd22+-4];
	add.s64 	%rd34, %rd52, %rd3;
	ld.global.f32 	%f26, [%rd34];
	fma.rn.f32 	%f27, %f25, %f26, %f24;
	ld.global.f32 	%f28, [%rd22];
	add.s64 	%rd35, %rd52, %rd4;
	ld.global.f32 	%f29, [%rd35];
	fma.rn.f32 	%f30, %f28, %f29, %f27;
	ld.global.f32 	%f31, [%rd22+4];
	add.s64 	%rd36, %rd52, %rd5;
	ld.global.f32 	%f32, [%rd36];
	fma.rn.f32 	%f33, %f31, %f32, %f30;
	ld.global.f32 	%f34, [%rd22+8];
	add.s64 	%rd37, %rd52, %rd6;
	ld.global.f32 	%f35, [%rd37];
	fma.rn.f32 	%f36, %f34, %f35, %f33;
	ld.global.f32 	%f37, [%rd22+12];
	add.s64 	%rd38, %rd52, %rd7;
	ld.global.f32 	%f38, [%rd38];
	fma.rn.f32 	%f39, %f37, %f38, %f36;
	ld.global.f32 	%f40, [%rd22+16];
	add.s64 	%rd39, %rd52, %rd8;
	ld.global.f32 	%f41, [%rd39];
	fma.rn.f32 	%f42, %f40, %f41, %f39;
	ld.global.f32 	%f43, [%rd22+20];
	add.s32 	%r28, %r5, 6656;
	mul.wide.u32 	%rd40, %r28, 4;
	add.s64 	%rd41, %rd52, %rd40;
	ld.global.f32 	%f44, [%rd41];
	fma.rn.f32 	%f45, %f43, %f44, %f42;
	ld.global.f32 	%f46, [%rd22+24];
	add.s32 	%r29, %r5, 7168;
	mul.wide.u32 	%rd42, %r29, 4;
	add.s64 	%rd43, %rd52, %rd42;
	ld.global.f32 	%f47, [%rd43];
	fma.rn.f32 	%f48, %f46, %f47, %f45;
	ld.global.f32 	%f49, [%rd22+28];
	add.s32 	%r30, %r5, 7680;
	mul.wide.u32 	%rd44, %r30, 4;
	add.s64 	%rd45, %rd52, %rd44;
	ld.global.f32 	%f50, [%rd45];
	fma.rn.f32 	%f51, %f49, %f50, %f48;
	add.s32 	%r33, %r33, 16;
	add.s64 	%rd52, %rd52, 32768;
	add.s32 	%r32, %r32, 16;
	setp.ne.s32 	%p6, %r33, 512;
	@%p6 bra 	$L__BB0_2;
	ld.param.u64 	%rd51, [_Z3bmmPfS_S__param_2];
	add.s32 	%r31, %r6, %r5;
	cvta.to.global.u64 	%rd46, %rd51;
	mul.wide.s32 	%rd47, %r31, 4;
	add.s64 	%rd48, %rd46, %rd47;
	st.global.f32 	[%rd48], %f51;
$L__BB0_4:
	ret;

}


// ===== COMPILED SASS (sm_100) =====

	.target	sm_100

	.elftype	@"ET_EXEC"


//--------------------- .note.nv.tkinfo           --------------------------
	.section	.note.nv.tkinfo,"",@"SHT_NOTE"
	.sectionflags	@"SHF_NOTE_NV_TKINFO"
	.tkinfo
        /*0018*/ 	.word	0x00000002
        /*0030*/ 	.string	""
        /*0030*/ 	.string	"ptxas"
        /*0030*/ 	.string	"Cuda compilation tools, release 13.0, V13.0.88"
        /*0030*/ 	.string	"Build cuda_13.0.r13.0/compiler.36424714_0"
        /*0030*/ 	.string	"-arch sm_100 -m 64 "



//--------------------- .note.nv.cuinfo           --------------------------
	.section	.note.nv.cuinfo,"",@"SHT_NOTE"
	.sectionflags	@"SHF_NOTE_NV_CUINFO"
        /*0018*/ 	.short	0x0002
        /*001a*/ 	.short	0x0064
        /*001c*/ 	.short	0x0082
	.zero		2


//--------------------- .nv.info                  --------------------------
	.section	.nv.info,"",@"SHT_CUDA_INFO"
	.align	4


	//----- nvinfo : EIATTR_REGCOUNT
	.align		4
        /*0000*/ 	.byte	0x04, 0x2f
        /*0002*/ 	.short	(.L_1 - .L_0)
	.align		4
.L_0:
        /*0004*/ 	.word	index@(_Z3bmmPfS_S_)
        /*0008*/ 	.word	0x00000020


	//----- nvinfo : EIATTR_FRAME_SIZE
	.align		4
.L_1:
        /*000c*/ 	.byte	0x04, 0x11
        /*000e*/ 	.short	(.L_3 - .L_2)
	.align		4
.L_2:
        /*0010*/ 	.word	index@(_Z3bmmPfS_S_)
        /*0014*/ 	.word	0x00000000


	//----- nvinfo : EIATTR_MIN_STACK_SIZE
	.align		4
.L_3:
        /*0018*/ 	.byte	0x04, 0x12
        /*001a*/ 	.short	(.L_5 - .L_4)
	.align		4
.L_4:
        /*001c*/ 	.word	index@(_Z3bmmPfS_S_)
        /*0020*/ 	.word	0x00000000
.L_5:


//--------------------- .nv.compat                --------------------------
	.section	.nv.compat,"",@"SHT_CUDA_COMPAT_INFO"
	.align	4
        /*0000*/ 	.byte	0x02, 0x09, 0x00, 0x00, 0x02, 0x02, 0x01, 0x00, 0x02, 0x05, 0x05, 0x00, 0x03, 0x07, 0x01, 0x01
        /*0010*/ 	.byte	0x02, 0x03, 0x00, 0x00, 0x02, 0x06, 0x01, 0x00, 0x04, 0x0b, 0x08, 0x00, 0x09, 0x00, 0x00, 0x00
        /*0020*/ 	.byte	0x00, 0x00, 0x00, 0x00


//--------------------- .nv.info._Z3bmmPfS_S_     --------------------------
	.section	.nv.info._Z3bmmPfS_S_,"",@"SHT_CUDA_INFO"
	.sectionflags	@""
	.align	4


	//----- nvinfo : EIATTR_CUDA_API_VERSION
	.align		4
        /*0000*/ 	.byte	0x04, 0x37
        /*0002*/ 	.short	(.L_7 - .L_6)
.L_6:
        /*0004*/ 	.word	0x00000082


	//----- nvinfo : EIATTR_KPARAM_INFO
	.align		4
.L_7:
        /*0008*/ 	.byte	0x04, 0x17
        /*000a*/ 	.short	(.L_9 - .L_8)
.L_8:
        /*000c*/ 	.word	0x00000000
        /*0010*/ 	.short	0x0002
        /*0012*/ 	.short	0x0010
        /*0014*/ 	.byte	0x00, 0xf5, 0x21, 0x00


	//----- nvinfo : EIATTR_KPARAM_INFO
	.align		4
.L_9:
        /*0018*/ 	.byte	0x04, 0x17
        /*001a*/ 	.short	(.L_11 - .L_10)
.L_10:
        /*001c*/ 	.word	0x00000000
        /*0020*/ 	.short	0x0001
        /*0022*/ 	.short	0x0008
        /*0024*/ 	.byte	0x00, 0xf5, 0x21, 0x00


	//----- nvinfo : EIATTR_KPARAM_INFO
	.align		4
.L_11:
        /*0028*/ 	.byte	0x04, 0x17
        /*002a*/ 	.short	(.L_13 - .L_12)
.L_12:
        /*002c*/ 	.word	0x00000000
        /*0030*/ 	.short	0x0000
        /*0032*/ 	.short	0x0000
        /*0034*/ 	.byte	0x00, 0xf5, 0x21, 0x00


	//----- nvinfo : EIATTR_SPARSE_MMA_MASK
	.align		4
.L_13:
        /*0038*/ 	.byte	0x03, 0x50
        /*003a*/ 	.short	0x0000


	//----- nvinfo : EIATTR_MAXREG_COUNT
	.align		4
        /*003c*/ 	.byte	0x03, 0x1b
        /*003e*/ 	.short	0x00ff


	//----- nvinfo : EIATTR_MERCURY_ISA_VERSION
	.align		4
        /*0040*/ 	.byte	0x03, 0x5f
        /*0042*/ 	.short	0x0101


	//----- nvinfo : EIATTR_VRC_CTA_INIT_COUNT
	.align		4
        /*0044*/ 	.byte	0x02, 0x4a
	.zero		1
	.zero		1


	//----- nvinfo : EIATTR_EXIT_INSTR_OFFSETS
	.align		4
        /*0048*/ 	.byte	0x04, 0x1c
        /*004a*/ 	.short	(.L_15 - .L_14)


	//   ....[0]....
.L_14:
        /*004c*/ 	.word	0x000000d0


	//   ....[1]....
        /*0050*/ 	.word	0x00000790


	//----- nvinfo : EIATTR_CBANK_PARAM_SIZE
	.align		4
.L_15:
        /*0054*/ 	.byte	0x03, 0x19
        /*0056*/ 	.short	0x0018


	//----- nvinfo : EIATTR_PARAM_CBANK
	.align		4
        /*0058*/ 	.byte	0x04, 0x0a
        /*005a*/ 	.short	(.L_17 - .L_16)
	.align		4
.L_16:
        /*005c*/ 	.word	index@(.nv.constant0._Z3bmmPfS_S_)
        /*0060*/ 	.short	0x0380
        /*0062*/ 	.short	0x0018


	//----- nvinfo : EIATTR_SW_WAR
	.align		4
.L_17:
        /*0064*/ 	.byte	0x04, 0x36
        /*0066*/ 	.short	(.L_19 - .L_18)
.L_18:
        /*0068*/ 	.word	0x00000008
.L_19:


//--------------------- .nv.callgraph             --------------------------
	.section	.nv.callgraph,"",@"SHT_CUDA_CALLGRAPH"
	.align	4
	.sectionentsize	8
	.align		4
        /*0000*/ 	.word	0x00000000
	.align		4
        /*0004*/ 	.word	0xffffffff
	.align		4
        /*0008*/ 	.word	0x00000000
	.align		4
        /*000c*/ 	.word	0xfffffffe
	.align		4
        /*0010*/ 	.word	0x00000000
	.align		4
        /*0014*/ 	.word	0xfffffffd
	.align		4
        /*0018*/ 	.word	0x00000000
	.align		4
        /*001c*/ 	.word	0xfffffffc


//--------------------- .text._Z3bmmPfS_S_        --------------------------
	.section	.text._Z3bmmPfS_S_,"ax",@progbits
	.align	128
        .global         _Z3bmmPfS_S_
        .type           _Z3bmmPfS_S_,@function
        .size           _Z3bmmPfS_S_,(.L_x_2 - _Z3bmmPfS_S_)
        .other          _Z3bmmPfS_S_,@"STO_CUDA_ENTRY STV_DEFAULT"
_Z3bmmPfS_S_:
.text._Z3bmmPfS_S_:
[----:B------:R-:W-:Y:S01]  /*0000*/  LDC R1, c[0x0][0x37c] ;  /* 0x0000df00ff017b82 */ /* 0x000fe20000000800 */
[----:B------:R-:W0:Y:S07]  /*0010*/  S2R R0, SR_TID.X ;  /* 0x0000000000007919 */ /* 0x000e2e0000002100 */
[----:B------:R-:W0:Y:S01]  /*0020*/  S2UR UR5, SR_CTAID.X ;  /* 0x00000000000579c3 */ /* 0x000e220000002500 */
[----:B------:R-:W1:Y:S07]  /*0030*/  S2R R12, SR_TID.Y ;  /* 0x00000000000c7919 */ /* 0x000e6e0000002200 */
[----:B------:R-:W0:Y:S08]  /*0040*/  LDC R3, c[0x0][0x360] ;  /* 0x0000d800ff037b82 */ /* 0x000e300000000800 */
[----:B------:R-:W1:Y:S08]  /*0050*/  S2UR UR8, SR_CTAID.Y ;  /* 0x00000000000879c3 */ /* 0x000e700000002600 */
[----:B------:R-:W1:Y:S08]  /*0060*/  LDC R5, c[0x0][0x364] ;  /* 0x0000d900ff057b82 */ /* 0x000e700000000800 */
[----:B------:R-:W2:Y:S01]  /*0070*/  S2UR UR4, SR_CTAID.Z ;  /* 0x00000000000479c3 */ /* 0x000ea20000002700 */
[----:B0-----:R-:W-:-:S05]  /*0080*/  IMAD R3, R3, UR5, R0 ;  /* 0x0000000503037c24 */ /* 0x001fca000f8e0200 */
[----:B------:R-:W-:Y:S01]  /*0090*/  ISETP.GT.AND P0, PT, R3, 0x1ff, PT ;  /* 0x000001ff0300780c */ /* 0x000fe20003f04270 */
[----:B-1----:R-:W-:-:S03]  /*00a0*/  IMAD R0, R5, UR8, R12 ;  /* 0x0000000805007c24 */ /* 0x002fc6000f8e020c */
[----:B--2---:R-:W-:-:S04]  /*00b0*/  ISETP.NE.OR P0, PT, RZ, UR4, P0 ;  /* 0x00000004ff007c0c */ /* 0x004fc80008705670 */
[----:B------:R-:W-:-:S13]  /*00c0*/  ISETP.GT.U32.OR P0, PT, R0, 0x1ff, P0 ;  /* 0x000001ff0000780c */ /* 0x000fda0000704470 */
[----:B------:R-:W-:Y:S05]  /*00d0*/  @P0 EXIT ;  /* 0x000000000000094d */ /* 0x000fea0003800000 */
[----:B------:R-:W0:Y:S01]  /*00e0*/  LDC R15, c[0x0][0x38c] ;  /* 0x0000e300ff0f7b82 */ /* 0x000e220000000800 */
[----:B------:R-:W1:Y:S01]  /*00f0*/  LDCU.64 UR6, c[0x0][0x380] ;  /* 0x00007000ff0677ac */ /* 0x000e620008000a00 */
[----:B------:R-:W-:Y:S01]  /*0100*/  HFMA2 R13, -RZ, RZ, 0, 0 ;  /* 0x00000000ff0d7431 */ /* 0x000fe200000001ff */
[----:B------:R-:W-:Y:S01]  /*0110*/  SHF.L.U32 R3, R3, 0x9, RZ ;  /* 0x0000000903037819 */ /* 0x000fe200000006ff */
[----:B------:R-:W-:Y:S01]  /*0120*/  HFMA2 R22, -RZ, RZ, 0, 0 ;  /* 0x00000000ff167431 */ /* 0x000fe200000001ff */
[----:B------:R-:W2:Y:S01]  /*0130*/  LDCU UR4, c[0x0][0x388] ;  /* 0x00007100ff0477ac */ /* 0x000ea20008000800 */
[C---:B------:R-:W-:Y:S02]  /*0140*/  IADD3 R2, PT, PT, R0.reuse, 0xe00, RZ ;  /* 0x00000e0000027810 */ /* 0x040fe40007ffe0ff */
[C---:B------:R-:W-:Y:S02]  /*0150*/  IADD3 R4, PT, PT, R0.reuse, 0x1000, RZ ;  /* 0x0000100000047810 */ /* 0x040fe40007ffe0ff */
[C---:B------:R-:W-:Y:S01]  /*0160*/  IADD3 R6, PT, PT, R0.reuse, 0x1400, RZ ;  /* 0x0000140000067810 */ /* 0x040fe20007ffe0ff */
[----:B------:R-:W-:Y:S01]  /*0170*/  IMAD.WIDE.U32 R12, R5, UR8, R12 ;  /* 0x00000008050c7c25 */ /* 0x000fe2000f8e000c */
[C---:B------:R-:W-:Y:S01]  /*0180*/  IADD3 R5, PT, PT, R0.reuse, 0x1200, RZ ;  /* 0x0000120000057810 */ /* 0x040fe20007ffe0ff */
[----:B------:R-:W3:Y:S01]  /*0190*/  LDCU.64 UR8, c[0x0][0x358] ;  /* 0x00006b00ff0877ac */ /* 0x000ee20008000a00 */
[----:B------:R-:W-:-:S02]  /*01a0*/  IADD3 R7, PT, PT, R0, 0x1600, RZ ;  /* 0x0000160000077810 */ /* 0x000fc40007ffe0ff */
[C---:B------:R-:W-:Y:S01]  /*01b0*/  IADD3 R8, PT, PT, R0.reuse, 0x1800, RZ ;  /* 0x0000180000087810 */ /* 0x040fe20007ffe0ff */
[----:B-1----:R-:W-:Y:S01]  /*01c0*/  UIADD3 UR5, UP0, UPT, UR6, 0x20, URZ ;  /* 0x0000002006057890 */ /* 0x002fe2000ff1e0ff */
[C---:B------:R-:W-:Y:S02]  /*01d0*/  IADD3 R10, PT, PT, R0.reuse, 0x200, RZ ;  /* 0x00000200000a7810 */ /* 0x040fe40007ffe0ff */
[C---:B------:R-:W-:Y:S01]  /*01e0*/  IADD3 R11, PT, PT, R0.reuse, 0x400, RZ ;  /* 0x00000400000b7810 */ /* 0x040fe20007ffe0ff */
[----:B------:R-:W-:Y:S01]  /*01f0*/  UIADD3.X UR6, UPT, UPT, URZ, UR7, URZ, UP0, !UPT ;  /* 0x00000007ff067290 */ /* 0x000fe200087fe4ff */
[C---:B------:R-:W-:Y:S02]  /*0200*/  IADD3 R21, PT, PT, R0.reuse, 0x600, RZ ;  /* 0x0000060000157810 */ /* 0x040fe40007ffe0ff */
[C---:B------:R-:W-:Y:S02]  /*0210*/  IADD3 R23, PT, PT, R0.reuse, 0x800, RZ ;  /* 0x0000080000177810 */ /* 0x040fe40007ffe0ff */
[----:B------:R-:W-:-:S02]  /*0220*/  IADD3 R25, PT, PT, R0, 0x1a00, RZ ;  /* 0x00001a0000197810 */ /* 0x000fc40007ffe0ff */
[C---:B------:R-:W-:Y:S02]  /*0230*/  IADD3 R27, PT, PT, R0.reuse, 0x1c00, RZ ;  /* 0x00001c00001b7810 */ /* 0x040fe40007ffe0ff */
[----:B------:R-:W-:Y:S02]  /*0240*/  IADD3 R29, PT, PT, R0, 0x1e00, RZ ;  /* 0x00001e00001d7810 */ /* 0x000fe40007ffe0ff */
[----:B------:R-:W-:Y:S02]  /*0250*/  MOV R9, R3 ;  /* 0x0000000300097202 */ /* 0x000fe40000000f00 */
[----:B------:R-:W-:Y:S02]  /*0260*/  SHF.L.U64.HI R20, R12, 0x2, R13 ;  /* 0x000000020c147819 */ /* 0x000fe4000001020d */
[----:B--2---:R-:W-:Y:S01]  /*0270*/  MOV R14, UR4 ;  /* 0x00000004000e7c02 */ /* 0x004fe20008000f00 */
[----:B---3--:R-:W-:-:S06]  /*0280*/  UMOV UR4, URZ ;  /* 0x000000ff00047c82 */ /* 0x008fcc0008000000 */
.L_x_0:
[----:B------:R-:W-:Y:S02]  /*0290*/  MOV R18, UR5 ;  /* 0x0000000500127c02 */ /* 0x000fe40008000f00 */
[----:B------:R-:W-:Y:S02]  /*02a0*/  MOV R19, UR6 ;  /* 0x0000000600137c02 */ /* 0x000fe40008000f00 */
[----:B------:R-:W-:Y:S01]  /*02b0*/  LEA R16, P0, R12, R14, 0x2 ;  /* 0x0000000e0c107211 */ /* 0x000fe200078010ff */
[----:B------:R-:W-:-:S03]  /*02c0*/  IMAD.WIDE R18, R9, 0x4, R18 ;  /* 0x0000000409127825 */ /* 0x000fc600078e0212 */
[----:B0-----:R-:W-:Y:S02]  /*02d0*/  IADD3.X R17, PT, PT, R15, R20, RZ, P0, !PT ;  /* 0x000000140f117210 */ /* 0x001fe400007fe4ff */
[----:B------:R-:W2:Y:S04]  /*02e0*/  LDG.E R24, desc[UR8][R18.64+-0x20] ;  /* 0xffffe00812187981 */ /* 0x000ea8000c1e1900 */
[----:B------:R-:W2:Y:S02]  /*02f0*/  LDG.E R17, desc[UR8][R16.64] ;  /* 0x0000000810117981 */ /* 0x000ea4000c1e1900 */
[----:B--2---:R-:W-:Y:S01]  /*0300*/  FFMA R24, R24, R17, R22 ;  /* 0x0000001118187223 */ /* 0x004fe20000000016 */
[--C-:B------:R-:W-:Y:S01]  /*0310*/  IMAD.WIDE.U32 R16, R10, 0x4, R14.reuse ;  /* 0x000000040a107825 */ /* 0x100fe200078e000e */
[----:B------:R-:W2:Y:S04]  /*0320*/  LDG.E R22, desc[UR8][R18.64+-0x1c] ;  /* 0xffffe40812167981 */ /* 0x000ea8000c1e1900 */
[----:B------:R0:W2:Y:S02]  /*0330*/  LDG.E R26, desc[UR8][R16.64] ;  /* 0x00000008101a7981 */ /* 0x0000a4000c1e1900 */
[----:B0-----:R-:W-:-:S04]  /*0340*/  IMAD.WIDE.U32 R16, R11, 0x4, R14 ;  /* 0x000000040b107825 */ /* 0x001fc800078e000e */
[----:B--2---:R-:W-:Y:S02]  /*0350*/  FFMA R22, R22, R26, R24 ;  /* 0x0000001a16167223 */ /* 0x004fe40000000018 */
[----:B------:R0:W2:Y:S04]  /*0360*/  LDG.E R26, desc[UR8][R16.64] ;  /* 0x00000008101a7981 */ /* 0x0000a8000c1e1900 */
[----:B------:R-:W2:Y:S01]  /*0370*/  LDG.E R24, desc[UR8][R18.64+-0x18] ;  /* 0xffffe80812187981 */ /* 0x000ea2000c1e1900 */
[----:B0-----:R-:W-:-:S04]  /*0380*/  IMAD.WIDE.U32 R16, R21, 0x4, R14 ;  /* 0x0000000415107825 */ /* 0x001fc800078e000e */
[----:B--2---:R-:W-:Y:S02]  /*0390*/  FFMA R22, R24, R26, R22 ;  /* 0x0000001a18167223 */ /* 0x004fe40000000016 */
[----:B------:R0:W2:Y:S04]  /*03a0*/  LDG.E R26, desc[UR8][R16.64] ;  /* 0x00000008101a7981 */ /* 0x0000a8000c1e1900 */
[----:B------:R-:W2:Y:S01]  /*03b0*/  LDG.E R24, desc[UR8][R18.64+-0x14] ;  /* 0xffffec0812187981 */ /* 0x000ea2000c1e1900 */
[----:B0-----:R-:W-:-:S04]  /*03c0*/  IMAD.WIDE.U32 R16, R23, 0x4, R14 ;  /* 0x0000000417107825 */ /* 0x001fc800078e000e */
[----:B--2---:R-:W-:Y:S02]  /*03d0*/  FFMA R22, R24, R26, R22 ;  /* 0x0000001a18167223 */ /* 0x004fe40000000016 */
[----:B------:R-:W2:Y:S04]  /*03e0*/  LDG.E R26, desc[UR8][R16.64] ;  /* 0x00000008101a7981 */ /* 0x000ea8000c1e1900 */
[----:B------:R-:W2:Y:S02]  /*03f0*/  LDG.E R24, desc[UR8][R18.64+-0x10] ;  /* 0xfffff00812187981 */ /* 0x000ea4000c1e1900 */
[----:B--2---:R-:W-:Y:S01]  /*0400*/  FFMA R22, R24, R26, R22 ;  /* 0x0000001a18167223 */ /* 0x004fe20000000016 */
[----:B------:R-:W-:-:S05]  /*0410*/  IADD3 R24, PT, PT, R0, 0xa00, RZ ;  /* 0x00000a0000187810 */ /* 0x000fca0007ffe0ff */
[----:B------:R-:W-:Y:S02]  /*0420*/  IMAD.WIDE.U32 R16, R24, 0x4, R14 ;  /* 0x0000000418107825 */ /* 0x000fe400078e000e */
[----:B------:R-:W2:Y:S04]  /*0430*/  LDG.E R24, desc[UR8][R18.64+-0xc] ;  /* 0xfffff40812187981 */ /* 0x000ea8000c1e1900 */
[----:B------:R-:W2:Y:S02]  /*0440*/  LDG.E R26, desc[UR8][R16.64] ;  /* 0x00000008101a7981 */ /* 0x000ea4000c1e1900 */
[----:B--2---:R-:W-:Y:S01]  /*0450*/  FFMA R22, R24, R26, R22 ;  /* 0x0000001a18167223 */ /* 0x004fe20000000016 */
[----:B------:R-:W-:-:S05]  /*0460*/  IADD3 R24, PT, PT, R0, 0xc00, RZ ;  /* 0x00000c0000187810 */ /* 0x000fca0007ffe0ff */
[--C-:B------:R-:W-:Y:S02]  /*0470*/  IMAD.WIDE.U32 R16, R24, 0x4, R14.reuse ;  /* 0x0000000418107825 */ /* 0x100fe400078e000e */
        /* <DEDUP_REMOVED lines=34> */
[----:B0-----:R-:W-:Y:S01]  /*06a0*/  IMAD.WIDE.U32 R16, R29, 0x4, R14 ;  /* 0x000000041d107825 */ /* 0x001fe200078e000e */
[----:B------:R-:W-:-:S03]  /*06b0*/  UIADD3 UR4, UPT, UPT, UR4, 0x10, URZ ;  /* 0x0000001004047890 */ /* 0x000fc6000fffe0ff */
[----:B--2---:R-:W-:Y:S02]  /*06c0*/  FFMA R22, R24, R26, R22 ;  /* 0x0000001a18167223 */ /* 0x004fe40000000016 */
[----:B------:R-:W2:Y:S04]  /*06d0*/  LDG.E R24, desc[UR8][R18.64+0x1c] ;  /* 0x00001c0812187981 */ /* 0x000ea8000c1e1900 */
[----:B------:R-:W2:Y:S01]  /*06e0*/  LDG.E R26, desc[UR8][R16.64] ;  /* 0x00000008101a7981 */ /* 0x000ea2000c1e1900 */
[----:B------:R-:W-:Y:S01]  /*06f0*/  UISETP.NE.AND UP0, UPT, UR4, 0x200, UPT ;  /* 0x000002000400788c */ /* 0x000fe2000bf05270 */
[----:B------:R-:W-:Y:S02]  /*0700*/  IADD3 R14, P0, PT, R14, 0x8000, RZ ;  /* 0x000080000e0e7810 */ /* 0x000fe40007f1e0ff */
[----:B------:R-:W-:-:S02]  /*0710*/  IADD3 R9, PT, PT, R9, 0x10, RZ ;  /* 0x0000001009097810 */ /* 0x000fc40007ffe0ff */
[----:B------:R-:W-:Y:S01]  /*0720*/  IADD3.X R15, PT, PT, RZ, R15, RZ, P0, !PT ;  /* 0x0000000fff0f7210 */ /* 0x000fe200007fe4ff */
[----:B--2---:R-:W-:-:S03]  /*0730*/  FFMA R22, R24, R26, R22 ;  /* 0x0000001a18167223 */ /* 0x004fc60000000016 */
[----:B------:R-:W-:Y:S05]  /*0740*/  BRA.U UP0, `(.L_x_0) ;  /* 0xfffffff900d07547 */ /* 0x000fea000b83ffff */
[----:B------:R-:W0:Y:S01]  /*0750*/  LDC.64 R4, c[0x0][0x390] ;  /* 0x0000e400ff047b82 */ /* 0x000e220000000a00 */
[----:B------:R-:W-:-:S05]  /*0760*/  IADD3 R3, PT, PT, R0, R3, RZ ;  /* 0x0000000300037210 */ /* 0x000fca0007ffe0ff */
[----:B0-----:R-:W-:-:S05]  /*0770*/  IMAD.WIDE R2, R3, 0x4, R4 ;  /* 0x0000000403027825 */ /* 0x001fca00078e0204 */
[----:B------:R-:W-:Y:S01]  /*0780*/  STG.E desc[UR8][R2.64], R22 ;  /* 0x0000001602007986 */ /* 0x000fe2000c101908 */
[----:B------:R-:W-:Y:S05]  /*0790*/  EXIT ;  /* 0x000000000000794d */ /* 0x000fea0003800000 */
.L_x_1:
[----:B------:R-:W-:-:S00]  /*07a0*/  BRA `(.L_x_1) ;  /* 0xfffffffc00fc7947 */ /* 0x000fc0000383ffff */
[----:B------:R-:W-:-:S00]  /*07b0*/  NOP ;  /* 0x0000000000007918 */ /* 0x000fc00000000000 */
        /* <DEDUP_REMOVED lines=12> */
.L_x_2:


//--------------------- .nv.shared.reserved.0     --------------------------
	.section	.nv.shared.reserved.0,"aw",@nobits
	.weak		__nv_reservedSMEM_offset_0_alias
	.size		__nv_reservedSMEM_offset_0_alias, 0, 64
	.other		__nv_reservedSMEM_offset_0_alias,@"STO_CUDA_RESERVED_SHARED STV_DEFAULT"
__nv_reservedSMEM_offset_0_alias:
	.zero		0
	.zero		64


//--------------------- .nv.constant0._Z3bmmPfS_S_ --------------------------
	.section	.nv.constant0._Z3bmmPfS_S_,"a",@progbits
	.sectionflags	@""
	.align	4
.nv.constant0._Z3bmmPfS_S_:
	.zero		920


//--------------------- SYMBOLS --------------------------

	.type		.nv.reservedSmem.offset0,@object
	.size		.nv.reservedSmem.offset0,0x4
